//
// Generated by NVIDIA NVVM Compiler
//
// Compiler Build ID: CL-36424714
// Cuda compilation tools, release 13.0, V13.0.88
// Based on NVVM 20.0.0
//

.version 9.0
.target sm_100
.address_size 64

	// .globl	_Z6fixingPPcPPPt

.visible .entry _Z6fixingPPcPPPt(
	.param .u64 .ptr .align 1 _Z6fixingPPcPPPt_param_0,
	.param .u64 .ptr .align 1 _Z6fixingPPcPPPt_param_1
)
{


	ret;

}


// ===== COMPILED SASS (sm_100) =====

	.target	sm_100

	.elftype	@"ET_EXEC"


//--------------------- .note.nv.tkinfo           --------------------------
	.section	.note.nv.tkinfo,"",@"SHT_NOTE"
	.sectionflags	@"SHF_NOTE_NV_TKINFO"
	.tkinfo
        /*0018*/ 	.word	0x00000002
        /*0030*/ 	.string	""
        /*0030*/ 	.string	"ptxas"
        /*0030*/ 	.string	"Cuda compilation tools, release 13.0, V13.0.88"
        /*0030*/ 	.string	"Build cuda_13.0.r13.0/compiler.36424714_0"
        /*0030*/ 	.string	"-arch sm_100 -m 64 "



//--------------------- .note.nv.cuinfo           --------------------------
	.section	.note.nv.cuinfo,"",@"SHT_NOTE"
	.sectionflags	@"SHF_NOTE_NV_CUINFO"
        /*0018*/ 	.short	0x0002
        /*001a*/ 	.short	0x0064
        /*001c*/ 	.short	0x0082
	.zero		2


//--------------------- .nv.info                  --------------------------
	.section	.nv.info,"",@"SHT_CUDA_INFO"
	.align	4


	//----- nvinfo : EIATTR_REGCOUNT
	.align		4
        /*0000*/ 	.byte	0x04, 0x2f
        /*0002*/ 	.short	(.L_1 - .L_0)
	.align		4
.L_0:
        /*0004*/ 	.word	index@(_Z6fixingPPcPPPt)
        /*0008*/ 	.word	0x00000004


	//----- nvinfo : EIATTR_FRAME_SIZE
	.align		4
.L_1:
        /*000c*/ 	.byte	0x04, 0x11
        /*000e*/ 	.short	(.L_3 - .L_2)
	.align		4
.L_2:
        /*0010*/ 	.word	index@(_Z6fixingPPcPPPt)
        /*0014*/ 	.word	0x00000000


	//----- nvinfo : EIATTR_MIN_STACK_SIZE
	.align		4
.L_3:
        /*0018*/ 	.byte	0x04, 0x12
        /*001a*/ 	.short	(.L_5 - .L_4)
	.align		4
.L_4:
        /*001c*/ 	.word	index@(_Z6fixingPPcPPPt)
        /*0020*/ 	.word	0x00000000
.L_5:


//--------------------- .nv.compat                --------------------------
	.section	.nv.compat,"",@"SHT_CUDA_COMPAT_INFO"
	.align	4
        /*0000*/ 	.byte	0x02, 0x09, 0x00, 0x00, 0x02, 0x02, 0x01, 0x00, 0x02, 0x05, 0x05, 0x00, 0x03, 0x07, 0x01, 0x01
        /*0010*/ 	.byte	0x02, 0x03, 0x00, 0x00, 0x02, 0x06, 0x01, 0x00, 0x04, 0x0b, 0x08, 0x00, 0x09, 0x00, 0x00, 0x00
        /*0020*/ 	.byte	0x00, 0x00, 0x00, 0x00


//--------------------- .nv.info._Z6fixingPPcPPPt --------------------------
	.section	.nv.info._Z6fixingPPcPPPt,"",@"SHT_CUDA_INFO"
	.sectionflags	@""
	.align	4


	//----- nvinfo : EIATTR_CUDA_API_VERSION
	.align		4
        /*0000*/ 	.byte	0x04, 0x37
        /*0002*/ 	.short	(.L_7 - .L_6)
.L_6:
        /*0004*/ 	.word	0x00000082


	//----- nvinfo : EIATTR_KPARAM_INFO
	.align		4
.L_7:
        /*0008*/ 	.byte	0x04, 0x17
        /*000a*/ 	.short	(.L_9 - .L_8)
.L_8:
        /*000c*/ 	.word	0x00000000
        /*0010*/ 	.short	0x0001
        /*0012*/ 	.short	0x0008
        /*0014*/ 	.byte	0x00, 0xf5, 0x21, 0x00


	//----- nvinfo : EIATTR_KPARAM_INFO
	.align		4
.L_9:
        /*0018*/ 	.byte	0x04, 0x17
        /*001a*/ 	.short	(.L_11 - .L_10)
.L_10:
        /*001c*/ 	.word	0x00000000
        /*0020*/ 	.short	0x0000
        /*0022*/ 	.short	0x0000
        /*0024*/ 	.byte	0x00, 0xf5, 0x21, 0x00


	//----- nvinfo : EIATTR_SPARSE_MMA_MASK
	.align		4
.L_11:
        /*0028*/ 	.byte	0x03, 0x50
        /*002a*/ 	.short	0x0000


	//----- nvinfo : EIATTR_MAXREG_COUNT
	.align		4
        /*002c*/ 	.byte	0x03, 0x1b
        /*002e*/ 	.short	0x00ff


	//----- nvinfo : EIATTR_MERCURY_ISA_VERSION
	.align		4
        /*0030*/ 	.byte	0x03, 0x5f
        /*0032*/ 	.short	0x0101


	//----- nvinfo : EIATTR_VRC_CTA_INIT_COUNT
	.align		4
        /*0034*/ 	.byte	0x02, 0x4a
	.zero		1
	.zero		1


	//----- nvinfo : EIATTR_EXIT_INSTR_OFFSETS
	.align		4
        /*0038*/ 	.byte	0x04, 0x1c
        /*003a*/ 	.short	(.L_13 - .L_12)


	//   ....[0]....
.L_12:
        /*003c*/ 	.word	0x00000010


	//----- nvinfo : EIATTR_CBANK_PARAM_SIZE
	.align		4
.L_13:
        /*0040*/ 	.byte	0x03, 0x19
        /*0042*/ 	.short	0x0010


	//----- nvinfo : EIATTR_PARAM_CBANK
	.align		4
        /*0044*/ 	.byte	0x04, 0x0a
        /*0046*/ 	.short	(.L_15 - .L_14)
	.align		4
.L_14:
        /*0048*/ 	.word	index@(.nv.constant0._Z6fixingPPcPPPt)
        /*004c*/ 	.short	0x0380
        /*004e*/ 	.short	0x0010


	//----- nvinfo : EIATTR_SW_WAR
	.align		4
.L_15:
        /*0050*/ 	.byte	0x04, 0x36
        /*0052*/ 	.short	(.L_17 - .L_16)
.L_16:
        /*0054*/ 	.word	0x00000008
.L_17:


//--------------------- .nv.callgraph             --------------------------
	.section	.nv.callgraph,"",@"SHT_CUDA_CALLGRAPH"
	.align	4
	.sectionentsize	8
	.align		4
        /*0000*/ 	.word	0x00000000
	.align		4
        /*0004*/ 	.word	0xffffffff
	.align		4
        /*0008*/ 	.word	0x00000000
	.align		4
        /*000c*/ 	.word	0xfffffffe
	.align		4
        /*0010*/ 	.word	0x00000000
	.align		4
        /*0014*/ 	.word	0xfffffffd
	.align		4
        /*0018*/ 	.word	0x00000000
	.align		4
        /*001c*/ 	.word	0xfffffffc


//--------------------- .text._Z6fixingPPcPPPt    --------------------------
	.section	.text._Z6fixingPPcPPPt,"ax",@progbits
	.align	128
        .global         _Z6fixingPPcPPPt
        .type           _Z6fixingPPcPPPt,@function
        .size           _Z6fixingPPcPPPt,(.L_x_1 - _Z6fixingPPcPPPt)
        .other          _Z6fixingPPcPPPt,@"STO_CUDA_ENTRY STV_DEFAULT"
_Z6fixingPPcPPPt:
.text._Z6fixingPPcPPPt:
[----:B------:R-:W-:Y:S01]  /*0000*/  LDC R1, c[0x0][0x37c] ;  /* 0x0000df00ff017b82 */ /* 0x000fe20000000800 */
[----:B------:R-:W-:Y:S05]  /*0010*/  EXIT ;  /* 0x000000000000794d */ /* 0x000fea0003800000 */
.L_x_0:
[----:B------:R-:W-:-:S00]  /*0020*/  BRA `(.L_x_0) ;  /* 0xfffffffc00fc7947 */ /* 0x000fc0000383ffff */
[----:B------:R-:W-:-:S00]  /*0030*/  NOP ;  /* 0x0000000000007918 */ /* 0x000fc00000000000 */
        /* <DEDUP_REMOVED lines=12> */
.L_x_1:


//--------------------- .nv.shared.reserved.0     --------------------------
	.section	.nv.shared.reserved.0,"aw",@nobits
	.weak		__nv_reservedSMEM_offset_0_alias
	.size		__nv_reservedSMEM_offset_0_alias, 0, 64
	.other		__nv_reservedSMEM_offset_0_alias,@"STO_CUDA_RESERVED_SHARED STV_DEFAULT"
__nv_reservedSMEM_offset_0_alias:
	.zero		0
	.zero		64


//--------------------- .nv.constant0._Z6fixingPPcPPPt --------------------------
	.section	.nv.constant0._Z6fixingPPcPPPt,"a",@progbits
	.sectionflags	@""
	.align	4
.nv.constant0._Z6fixingPPcPPPt:
	.zero		912


//--------------------- SYMBOLS --------------------------

	.type		.nv.reservedSmem.offset0,@object
	.size		.nv.reservedSmem.offset0,0x4
